//
// Generated by NVIDIA NVVM Compiler
//
// Compiler Build ID: CL-36424714
// Cuda compilation tools, release 13.0, V13.0.88
// Based on NVVM 20.0.0
//

.version 9.0
.target sm_100
.address_size 64

	// .globl	_Z7fillOneiPf

.visible .entry _Z7fillOneiPf(
	.param .u32 _Z7fillOneiPf_param_0,
	.param .u64 .ptr .align 1 _Z7fillOneiPf_param_1
)
{
	.reg .pred 	%p<2>;
	.reg .b32 	%r<7>;
	.reg .b64 	%rd<5>;

	ld.param.u32 	%r2, [_Z7fillOneiPf_param_0];
	ld.param.u64 	%rd1, [_Z7fillOneiPf_param_1];
	mov.u32 	%r3, %ctaid.x;
	mov.u32 	%r4, %ntid.x;
	mov.u32 	%r5, %tid.x;
	mad.lo.s32 	%r1, %r3, %r4, %r5;
	setp.ge.s32 	%p1, %r1, %r2;
	@%p1 bra 	$L__BB0_2;
	cvta.to.global.u64 	%rd2, %rd1;
	mul.wide.s32 	%rd3, %r1, 4;
	add.s64 	%rd4, %rd2, %rd3;
	mov.b32 	%r6, 1065353216;
	st.global.u32 	[%rd4], %r6;
$L__BB0_2:
	ret;

}
	// .globl	_Z9prefixSumiPfi
.visible .entry _Z9prefixSumiPfi(
	.param .u32 _Z9prefixSumiPfi_param_0,
	.param .u64 .ptr .align 1 _Z9prefixSumiPfi_param_1,
	.param .u32 _Z9prefixSumiPfi_param_2
)
{
	.reg .pred 	%p<36>;
	.reg .b32 	%r<120>;
	.reg .b32 	%f<61>;
	.reg .b64 	%rd<143>;

	ld.param.u32 	%r80, [_Z9prefixSumiPfi_param_0];
	ld.param.u64 	%rd2, [_Z9prefixSumiPfi_param_1];
	ld.param.u32 	%r81, [_Z9prefixSumiPfi_param_2];
	cvta.to.global.u64 	%rd1, %rd2;
	mov.u32 	%r83, %ctaid.x;
	mov.u32 	%r1, %ntid.x;
	mov.u32 	%r84, %tid.x;
	mad.lo.s32 	%r2, %r83, %r1, %r84;
	setp.lt.s32 	%p1, %r81, 1;
	mov.b32 	%r102, 1;
	@%p1 bra 	$L__BB1_44;
	add.s32 	%r3, %r80, -1;
	and.b32  	%r4, %r80, 7;
	add.s32 	%r5, %r4, -1;
	and.b32  	%r6, %r80, 3;
	and.b32  	%r7, %r80, 2147483640;
	and.b32  	%r8, %r80, 1;
	neg.s32 	%r9, %r7;
	shl.b32 	%r10, %r1, 3;
	shl.b32 	%r11, %r1, 1;
	mul.lo.s32 	%r12, %r1, 3;
	shl.b32 	%r13, %r1, 2;
	mul.lo.s32 	%r14, %r1, 5;
	mul.lo.s32 	%r15, %r1, 7;
	mov.b32 	%r102, 1;
	mov.b32 	%r100, 0;
$L__BB1_2:
	setp.lt.s32 	%p2, %r80, 1;
	@%p2 bra 	$L__BB1_43;
	setp.lt.u32 	%p3, %r3, 7;
	mul.lo.s32 	%r88, %r2, %r102;
	shl.b32 	%r18, %r88, 1;
	mov.b32 	%r113, 0;
	@%p3 bra 	$L__BB1_22;
	add.s32 	%r110, %r1, %r18;
	add.s32 	%r109, %r11, %r18;
	add.s32 	%r108, %r12, %r18;
	add.s32 	%r107, %r13, %r18;
	add.s32 	%r106, %r14, %r18;
	mad.lo.s32 	%r105, %r1, 6, %r18;
	add.s32 	%r104, %r15, %r18;
	mov.u32 	%r103, %r18;
	mov.u32 	%r111, %r9;
$L__BB1_5:
	.pragma "nounroll";
	setp.gt.s32 	%p4, %r103, %r80;
	@%p4 bra 	$L__BB1_7;
	cvt.s64.s32 	%rd3, %r103;
	mul.wide.s32 	%rd4, %r103, 4;
	add.s64 	%rd5, %rd1, %rd4;
	ld.global.f32 	%f1, [%rd5+-4];
	cvt.s64.s32 	%rd6, %r102;
	sub.s64 	%rd7, %rd3, %rd6;
	shl.b64 	%rd8, %rd7, 2;
	add.s64 	%rd9, %rd1, %rd8;
	ld.global.f32 	%f2, [%rd9+-4];
	add.f32 	%f3, %f1, %f2;
	st.global.f32 	[%rd5+-4], %f3;
$L__BB1_7:
	setp.gt.s32 	%p5, %r110, %r80;
	@%p5 bra 	$L__BB1_9;
	cvt.s64.s32 	%rd10, %r110;
	mul.wide.s32 	%rd11, %r110, 4;
	add.s64 	%rd12, %rd1, %rd11;
	ld.global.f32 	%f4, [%rd12+-4];
	cvt.s64.s32 	%rd13, %r102;
	sub.s64 	%rd14, %rd10, %rd13;
	shl.b64 	%rd15, %rd14, 2;
	add.s64 	%rd16, %rd1, %rd15;
	ld.global.f32 	%f5, [%rd16+-4];
	add.f32 	%f6, %f4, %f5;
	st.global.f32 	[%rd12+-4], %f6;
$L__BB1_9:
	setp.gt.s32 	%p6, %r109, %r80;
	@%p6 bra 	$L__BB1_11;
	cvt.s64.s32 	%rd17, %r109;
	mul.wide.s32 	%rd18, %r109, 4;
	add.s64 	%rd19, %rd1, %rd18;
	ld.global.f32 	%f7, [%rd19+-4];
	cvt.s64.s32 	%rd20, %r102;
	sub.s64 	%rd21, %rd17, %rd20;
	shl.b64 	%rd22, %rd21, 2;
	add.s64 	%rd23, %rd1, %rd22;
	ld.global.f32 	%f8, [%rd23+-4];
	add.f32 	%f9, %f7, %f8;
	st.global.f32 	[%rd19+-4], %f9;
$L__BB1_11:
	setp.gt.s32 	%p7, %r108, %r80;
	@%p7 bra 	$L__BB1_13;
	cvt.s64.s32 	%rd24, %r108;
	mul.wide.s32 	%rd25, %r108, 4;
	add.s64 	%rd26, %rd1, %rd25;
	ld.global.f32 	%f10, [%rd26+-4];
	cvt.s64.s32 	%rd27, %r102;
	sub.s64 	%rd28, %rd24, %rd27;
	shl.b64 	%rd29, %rd28, 2;
	add.s64 	%rd30, %rd1, %rd29;
	ld.global.f32 	%f11, [%rd30+-4];
	add.f32 	%f12, %f10, %f11;
	st.global.f32 	[%rd26+-4], %f12;
$L__BB1_13:
	setp.gt.s32 	%p8, %r107, %r80;
	@%p8 bra 	$L__BB1_15;
	cvt.s64.s32 	%rd31, %r107;
	mul.wide.s32 	%rd32, %r107, 4;
	add.s64 	%rd33, %rd1, %rd32;
	ld.global.f32 	%f13, [%rd33+-4];
	cvt.s64.s32 	%rd34, %r102;
	sub.s64 	%rd35, %rd31, %rd34;
	shl.b64 	%rd36, %rd35, 2;
	add.s64 	%rd37, %rd1, %rd36;
	ld.global.f32 	%f14, [%rd37+-4];
	add.f32 	%f15, %f13, %f14;
	st.global.f32 	[%rd33+-4], %f15;
$L__BB1_15:
	setp.gt.s32 	%p9, %r106, %r80;
	@%p9 bra 	$L__BB1_17;
	cvt.s64.s32 	%rd38, %r106;
	mul.wide.s32 	%rd39, %r106, 4;
	add.s64 	%rd40, %rd1, %rd39;
	ld.global.f32 	%f16, [%rd40+-4];
	cvt.s64.s32 	%rd41, %r102;
	sub.s64 	%rd42, %rd38, %rd41;
	shl.b64 	%rd43, %rd42, 2;
	add.s64 	%rd44, %rd1, %rd43;
	ld.global.f32 	%f17, [%rd44+-4];
	add.f32 	%f18, %f16, %f17;
	st.global.f32 	[%rd40+-4], %f18;
$L__BB1_17:
	setp.gt.s32 	%p10, %r105, %r80;
	@%p10 bra 	$L__BB1_19;
	cvt.s64.s32 	%rd45, %r105;
	mul.wide.s32 	%rd46, %r105, 4;
	add.s64 	%rd47, %rd1, %rd46;
	ld.global.f32 	%f19, [%rd47+-4];
	cvt.s64.s32 	%rd48, %r102;
	sub.s64 	%rd49, %rd45, %rd48;
	shl.b64 	%rd50, %rd49, 2;
	add.s64 	%rd51, %rd1, %rd50;
	ld.global.f32 	%f20, [%rd51+-4];
	add.f32 	%f21, %f19, %f20;
	st.global.f32 	[%rd47+-4], %f21;
$L__BB1_19:
	setp.gt.s32 	%p11, %r104, %r80;
	@%p11 bra 	$L__BB1_21;
	cvt.s64.s32 	%rd52, %r104;
	mul.wide.s32 	%rd53, %r104, 4;
	add.s64 	%rd54, %rd1, %rd53;
	ld.global.f32 	%f22, [%rd54+-4];
	cvt.s64.s32 	%rd55, %r102;
	sub.s64 	%rd56, %rd52, %rd55;
	shl.b64 	%rd57, %rd56, 2;
	add.s64 	%rd58, %rd1, %rd57;
	ld.global.f32 	%f23, [%rd58+-4];
	add.f32 	%f24, %f22, %f23;
	st.global.f32 	[%rd54+-4], %f24;
$L__BB1_21:
	add.s32 	%r111, %r111, 8;
	add.s32 	%r110, %r110, %r10;
	add.s32 	%r109, %r109, %r10;
	add.s32 	%r108, %r108, %r10;
	add.s32 	%r107, %r107, %r10;
	add.s32 	%r106, %r106, %r10;
	add.s32 	%r105, %r105, %r10;
	add.s32 	%r104, %r104, %r10;
	add.s32 	%r103, %r103, %r10;
	setp.ne.s32 	%p12, %r111, 0;
	mov.u32 	%r113, %r7;
	@%p12 bra 	$L__BB1_5;
$L__BB1_22:
	setp.eq.s32 	%p13, %r4, 0;
	@%p13 bra 	$L__BB1_43;
	setp.lt.u32 	%p14, %r5, 3;
	@%p14 bra 	$L__BB1_33;
	mad.lo.s32 	%r49, %r113, %r1, %r18;
	setp.gt.s32 	%p15, %r49, %r80;
	@%p15 bra 	$L__BB1_26;
	cvt.s64.s32 	%rd59, %r49;
	mul.wide.s32 	%rd60, %r49, 4;
	add.s64 	%rd61, %rd1, %rd60;
	ld.global.f32 	%f25, [%rd61+-4];
	cvt.s64.s32 	%rd62, %r102;
	sub.s64 	%rd63, %rd59, %rd62;
	shl.b64 	%rd64, %rd63, 2;
	add.s64 	%rd65, %rd1, %rd64;
	ld.global.f32 	%f26, [%rd65+-4];
	add.f32 	%f27, %f25, %f26;
	st.global.f32 	[%rd61+-4], %f27;
$L__BB1_26:
	add.s32 	%r50, %r49, %r1;
	setp.gt.s32 	%p16, %r50, %r80;
	@%p16 bra 	$L__BB1_28;
	cvt.s64.s32 	%rd66, %r50;
	mul.wide.s32 	%rd67, %r50, 4;
	add.s64 	%rd68, %rd1, %rd67;
	ld.global.f32 	%f28, [%rd68+-4];
	cvt.s64.s32 	%rd69, %r102;
	sub.s64 	%rd70, %rd66, %rd69;
	shl.b64 	%rd71, %rd70, 2;
	add.s64 	%rd72, %rd1, %rd71;
	ld.global.f32 	%f29, [%rd72+-4];
	add.f32 	%f30, %f28, %f29;
	st.global.f32 	[%rd68+-4], %f30;
$L__BB1_28:
	add.s32 	%r51, %r50, %r1;
	setp.gt.s32 	%p17, %r51, %r80;
	@%p17 bra 	$L__BB1_30;
	cvt.s64.s32 	%rd73, %r51;
	mul.wide.s32 	%rd74, %r51, 4;
	add.s64 	%rd75, %rd1, %rd74;
	ld.global.f32 	%f31, [%rd75+-4];
	cvt.s64.s32 	%rd76, %r102;
	sub.s64 	%rd77, %rd73, %rd76;
	shl.b64 	%rd78, %rd77, 2;
	add.s64 	%rd79, %rd1, %rd78;
	ld.global.f32 	%f32, [%rd79+-4];
	add.f32 	%f33, %f31, %f32;
	st.global.f32 	[%rd75+-4], %f33;
$L__BB1_30:
	add.s32 	%r52, %r51, %r1;
	setp.gt.s32 	%p18, %r52, %r80;
	@%p18 bra 	$L__BB1_32;
	cvt.s64.s32 	%rd80, %r52;
	mul.wide.s32 	%rd81, %r52, 4;
	add.s64 	%rd82, %rd1, %rd81;
	ld.global.f32 	%f34, [%rd82+-4];
	cvt.s64.s32 	%rd83, %r102;
	sub.s64 	%rd84, %rd80, %rd83;
	shl.b64 	%rd85, %rd84, 2;
	add.s64 	%rd86, %rd1, %rd85;
	ld.global.f32 	%f35, [%rd86+-4];
	add.f32 	%f36, %f34, %f35;
	st.global.f32 	[%rd82+-4], %f36;
$L__BB1_32:
	add.s32 	%r113, %r113, 4;
$L__BB1_33:
	setp.eq.s32 	%p19, %r6, 0;
	@%p19 bra 	$L__BB1_43;
	setp.eq.s32 	%p20, %r6, 1;
	@%p20 bra 	$L__BB1_40;
	mad.lo.s32 	%r55, %r113, %r1, %r18;
	setp.gt.s32 	%p21, %r55, %r80;
	@%p21 bra 	$L__BB1_37;
	cvt.s64.s32 	%rd87, %r55;
	mul.wide.s32 	%rd88, %r55, 4;
	add.s64 	%rd89, %rd1, %rd88;
	ld.global.f32 	%f37, [%rd89+-4];
	cvt.s64.s32 	%rd90, %r102;
	sub.s64 	%rd91, %rd87, %rd90;
	shl.b64 	%rd92, %rd91, 2;
	add.s64 	%rd93, %rd1, %rd92;
	ld.global.f32 	%f38, [%rd93+-4];
	add.f32 	%f39, %f37, %f38;
	st.global.f32 	[%rd89+-4], %f39;
$L__BB1_37:
	add.s32 	%r56, %r55, %r1;
	setp.gt.s32 	%p22, %r56, %r80;
	@%p22 bra 	$L__BB1_39;
	cvt.s64.s32 	%rd94, %r56;
	mul.wide.s32 	%rd95, %r56, 4;
	add.s64 	%rd96, %rd1, %rd95;
	ld.global.f32 	%f40, [%rd96+-4];
	cvt.s64.s32 	%rd97, %r102;
	sub.s64 	%rd98, %rd94, %rd97;
	shl.b64 	%rd99, %rd98, 2;
	add.s64 	%rd100, %rd1, %rd99;
	ld.global.f32 	%f41, [%rd100+-4];
	add.f32 	%f42, %f40, %f41;
	st.global.f32 	[%rd96+-4], %f42;
$L__BB1_39:
	add.s32 	%r113, %r113, 2;
$L__BB1_40:
	setp.eq.s32 	%p23, %r8, 0;
	@%p23 bra 	$L__BB1_43;
	mad.lo.s32 	%r59, %r113, %r1, %r18;
	setp.gt.s32 	%p24, %r59, %r80;
	@%p24 bra 	$L__BB1_43;
	cvt.s64.s32 	%rd101, %r59;
	mul.wide.s32 	%rd102, %r59, 4;
	add.s64 	%rd103, %rd1, %rd102;
	ld.global.f32 	%f43, [%rd103+-4];
	cvt.s64.s32 	%rd104, %r102;
	sub.s64 	%rd105, %rd101, %rd104;
	shl.b64 	%rd106, %rd105, 2;
	add.s64 	%rd107, %rd1, %rd106;
	ld.global.f32 	%f44, [%rd107+-4];
	add.f32 	%f45, %f43, %f44;
	st.global.f32 	[%rd103+-4], %f45;
$L__BB1_43:
	bar.sync 	0;
	shl.b32 	%r102, %r102, 1;
	add.s32 	%r100, %r100, 1;
	setp.eq.s32 	%p25, %r100, %r81;
	@%p25 bra 	$L__BB1_44;
	bra.uni 	$L__BB1_2;
$L__BB1_44:
	setp.lt.s32 	%p26, %r81, 1;
	@%p26 bra 	$L__BB1_61;
	shl.b32 	%r27, %r2, 1;
	and.b32  	%r28, %r81, 3;
	setp.lt.u32 	%p27, %r81, 4;
	@%p27 bra 	$L__BB1_56;
	and.b32  	%r89, %r81, 2147483644;
	neg.s32 	%r115, %r89;
$L__BB1_47:
	shr.u32 	%r64, %r102, 1;
	mul.lo.s32 	%r65, %r27, %r64;
	add.s32 	%r90, %r65, %r64;
	add.s32 	%r91, %r90, -1;
	setp.ge.s32 	%p28, %r91, %r80;
	@%p28 bra 	$L__BB1_49;
	cvt.u64.u32 	%rd108, %r64;
	cvt.s64.s32 	%rd109, %r65;
	add.s64 	%rd110, %rd109, %rd108;
	shl.b64 	%rd111, %rd110, 2;
	add.s64 	%rd112, %rd1, %rd111;
	ld.global.f32 	%f46, [%rd112+-4];
	mul.wide.s32 	%rd113, %r65, 4;
	add.s64 	%rd114, %rd1, %rd113;
	ld.global.f32 	%f47, [%rd114+-4];
	add.f32 	%f48, %f46, %f47;
	st.global.f32 	[%rd112+-4], %f48;
$L__BB1_49:
	bar.sync 	0;
	shr.u32 	%r66, %r102, 2;
	mul.lo.s32 	%r67, %r27, %r66;
	add.s32 	%r92, %r67, %r66;
	add.s32 	%r93, %r92, -1;
	setp.ge.s32 	%p29, %r93, %r80;
	@%p29 bra 	$L__BB1_51;
	cvt.u64.u32 	%rd115, %r66;
	cvt.s64.s32 	%rd116, %r67;
	add.s64 	%rd117, %rd116, %rd115;
	shl.b64 	%rd118, %rd117, 2;
	add.s64 	%rd119, %rd1, %rd118;
	ld.global.f32 	%f49, [%rd119+-4];
	mul.wide.s32 	%rd120, %r67, 4;
	add.s64 	%rd121, %rd1, %rd120;
	ld.global.f32 	%f50, [%rd121+-4];
	add.f32 	%f51, %f49, %f50;
	st.global.f32 	[%rd119+-4], %f51;
$L__BB1_51:
	bar.sync 	0;
	shr.u32 	%r68, %r102, 3;
	mul.lo.s32 	%r69, %r27, %r68;
	add.s32 	%r94, %r69, %r68;
	add.s32 	%r95, %r94, -1;
	setp.ge.s32 	%p30, %r95, %r80;
	@%p30 bra 	$L__BB1_53;
	cvt.u64.u32 	%rd122, %r68;
	cvt.s64.s32 	%rd123, %r69;
	add.s64 	%rd124, %rd123, %rd122;
	shl.b64 	%rd125, %rd124, 2;
	add.s64 	%rd126, %rd1, %rd125;
	ld.global.f32 	%f52, [%rd126+-4];
	mul.wide.s32 	%rd127, %r69, 4;
	add.s64 	%rd128, %rd1, %rd127;
	ld.global.f32 	%f53, [%rd128+-4];
	add.f32 	%f54, %f52, %f53;
	st.global.f32 	[%rd126+-4], %f54;
$L__BB1_53:
	bar.sync 	0;
	shr.u32 	%r102, %r102, 4;
	mul.lo.s32 	%r71, %r27, %r102;
	add.s32 	%r96, %r71, %r102;
	add.s32 	%r97, %r96, -1;
	setp.ge.s32 	%p31, %r97, %r80;
	@%p31 bra 	$L__BB1_55;
	cvt.u64.u32 	%rd129, %r102;
	cvt.s64.s32 	%rd130, %r71;
	add.s64 	%rd131, %rd130, %rd129;
	shl.b64 	%rd132, %rd131, 2;
	add.s64 	%rd133, %rd1, %rd132;
	ld.global.f32 	%f55, [%rd133+-4];
	mul.wide.s32 	%rd134, %r71, 4;
	add.s64 	%rd135, %rd1, %rd134;
	ld.global.f32 	%f56, [%rd135+-4];
	add.f32 	%f57, %f55, %f56;
	st.global.f32 	[%rd133+-4], %f57;
$L__BB1_55:
	bar.sync 	0;
	add.s32 	%r115, %r115, 4;
	setp.ne.s32 	%p32, %r115, 0;
	@%p32 bra 	$L__BB1_47;
$L__BB1_56:
	setp.eq.s32 	%p33, %r28, 0;
	@%p33 bra 	$L__BB1_61;
	neg.s32 	%r118, %r28;
$L__BB1_58:
	.pragma "nounroll";
	shr.u32 	%r102, %r102, 1;
	mul.lo.s32 	%r78, %r27, %r102;
	add.s32 	%r98, %r78, %r102;
	add.s32 	%r99, %r98, -1;
	setp.ge.s32 	%p34, %r99, %r80;
	@%p34 bra 	$L__BB1_60;
	cvt.u64.u32 	%rd136, %r102;
	cvt.s64.s32 	%rd137, %r78;
	add.s64 	%rd138, %rd137, %rd136;
	shl.b64 	%rd139, %rd138, 2;
	add.s64 	%rd140, %rd1, %rd139;
	ld.global.f32 	%f58, [%rd140+-4];
	mul.wide.s32 	%rd141, %r78, 4;
	add.s64 	%rd142, %rd1, %rd141;
	ld.global.f32 	%f59, [%rd142+-4];
	add.f32 	%f60, %f58, %f59;
	st.global.f32 	[%rd140+-4], %f60;
$L__BB1_60:
	bar.sync 	0;
	add.s32 	%r118, %r118, 1;
	setp.ne.s32 	%p35, %r118, 0;
	@%p35 bra 	$L__BB1_58;
$L__BB1_61:
	ret;

}


// ===== COMPILED SASS (sm_100) =====

	.target	sm_100

	.elftype	@"ET_EXEC"


//--------------------- .note.nv.tkinfo           --------------------------
	.section	.note.nv.tkinfo,"",@"SHT_NOTE"
	.sectionflags	@"SHF_NOTE_NV_TKINFO"
	.tkinfo
        /*0018*/ 	.word	0x00000002
        /*0030*/ 	.string	""
        /*0030*/ 	.string	"ptxas"
        /*0030*/ 	.string	"Cuda compilation tools, release 13.0, V13.0.88"
        /*0030*/ 	.string	"Build cuda_13.0.r13.0/compiler.36424714_0"
        /*0030*/ 	.string	"-arch sm_100 -m 64 "



//--------------------- .note.nv.cuinfo           --------------------------
	.section	.note.nv.cuinfo,"",@"SHT_NOTE"
	.sectionflags	@"SHF_NOTE_NV_CUINFO"
        /*0018*/ 	.short	0x0002
        /*001a*/ 	.short	0x0064
        /*001c*/ 	.short	0x0082
	.zero		2


//--------------------- .nv.info                  --------------------------
	.section	.nv.info,"",@"SHT_CUDA_INFO"
	.align	4


	//----- nvinfo : EIATTR_REGCOUNT
	.align		4
        /*0000*/ 	.byte	0x04, 0x2f
        /*0002*/ 	.short	(.L_1 - .L_0)
	.align		4
.L_0:
        /*0004*/ 	.word	index@(_Z7fillOneiPf)
        /*0008*/ 	.word	0x0000000a


	//----- nvinfo : EIATTR_FRAME_SIZE
	.align		4
.L_1:
        /*000c*/ 	.byte	0x04, 0x11
        /*000e*/ 	.short	(.L_3 - .L_2)
	.align		4
.L_2:
        /*0010*/ 	.word	index@(_Z7fillOneiPf)
        /*0014*/ 	.word	0x00000000


	//----- nvinfo : EIATTR_REGCOUNT
	.align		4
.L_3:
        /*0018*/ 	.byte	0x04, 0x2f
        /*001a*/ 	.short	(.L_5 - .L_4)
	.align		4
.L_4:
        /*001c*/ 	.word	index@(_Z9prefixSumiPfi)
        /*0020*/ 	.word	0x00000020


	//----- nvinfo : EIATTR_FRAME_SIZE
	.align		4
.L_5:
        /*0024*/ 	.byte	0x04, 0x11
        /*0026*/ 	.short	(.L_7 - .L_6)
	.align		4
.L_6:
        /*0028*/ 	.word	index@(_Z9prefixSumiPfi)
        /*002c*/ 	.word	0x00000000


	//----- nvinfo : EIATTR_MIN_STACK_SIZE
	.align		4
.L_7:
        /*0030*/ 	.byte	0x04, 0x12
        /*0032*/ 	.short	(.L_9 - .L_8)
	.align		4
.L_8:
        /*0034*/ 	.word	index@(_Z9prefixSumiPfi)
        /*0038*/ 	.word	0x00000000


	//----- nvinfo : EIATTR_MIN_STACK_SIZE
	.align		4
.L_9:
        /*003c*/ 	.byte	0x04, 0x12
        /*003e*/ 	.short	(.L_11 - .L_10)
	.align		4
.L_10:
        /*0040*/ 	.word	index@(_Z7fillOneiPf)
        /*0044*/ 	.word	0x00000000
.L_11:


//--------------------- .nv.compat                --------------------------
	.section	.nv.compat,"",@"SHT_CUDA_COMPAT_INFO"
	.align	4
        /*0000*/ 	.byte	0x02, 0x09, 0x00, 0x00, 0x02, 0x02, 0x01, 0x00, 0x02, 0x05, 0x05, 0x00, 0x03, 0x07, 0x01, 0x01
        /*0010*/ 	.byte	0x02, 0x03, 0x00, 0x00, 0x02, 0x06, 0x01, 0x00, 0x04, 0x0b, 0x08, 0x00, 0x09, 0x00, 0x00, 0x00
        /*0020*/ 	.byte	0x00, 0x00, 0x00, 0x00


//--------------------- .nv.info._Z9prefixSumiPfi --------------------------
	.section	.nv.info._Z9prefixSumiPfi,"",@"SHT_CUDA_INFO"
	.sectionflags	@""
	.align	4


	//----- nvinfo : EIATTR_CUDA_API_VERSION
	.align		4
        /*0000*/ 	.byte	0x04, 0x37
        /*0002*/ 	.short	(.L_13 - .L_12)
.L_12:
        /*0004*/ 	.word	0x00000082


	//----- nvinfo : EIATTR_KPARAM_INFO
	.align		4
.L_13:
        /*0008*/ 	.byte	0x04, 0x17
        /*000a*/ 	.short	(.L_15 - .L_14)
.L_14:
        /*000c*/ 	.word	0x00000000
        /*0010*/ 	.short	0x0002
        /*0012*/ 	.short	0x0010
        /*0014*/ 	.byte	0x00, 0xf0, 0x11, 0x00


	//----- nvinfo : EIATTR_KPARAM_INFO
	.align		4
.L_15:
        /*0018*/ 	.byte	0x04, 0x17
        /*001a*/ 	.short	(.L_17 - .L_16)
.L_16:
        /*001c*/ 	.word	0x00000000
        /*0020*/ 	.short	0x0001
        /*0022*/ 	.short	0x0008
        /*0024*/ 	.byte	0x00, 0xf5, 0x21, 0x00


	//----- nvinfo : EIATTR_KPARAM_INFO
	.align		4
.L_17:
        /*0028*/ 	.byte	0x04, 0x17
        /*002a*/ 	.short	(.L_19 - .L_18)
.L_18:
        /*002c*/ 	.word	0x00000000
        /*0030*/ 	.short	0x0000
        /*0032*/ 	.short	0x0000
        /*0034*/ 	.byte	0x00, 0xf0, 0x11, 0x00


	//----- nvinfo : EIATTR_SPARSE_MMA_MASK
	.align		4
.L_19:
        /*0038*/ 	.byte	0x03, 0x50
        /*003a*/ 	.short	0x0000


	//----- nvinfo : EIATTR_MAXREG_COUNT
	.align		4
        /*003c*/ 	.byte	0x03, 0x1b
        /*003e*/ 	.short	0x00ff


	//----- nvinfo : EIATTR_NUM_BARRIERS
	.align		4
        /*0040*/ 	.byte	0x02, 0x4c
        /*0042*/ 	.byte	0x01
	.zero		1


	//----- nvinfo : EIATTR_MERCURY_ISA_VERSION
	.align		4
        /*0044*/ 	.byte	0x03, 0x5f
        /*0046*/ 	.short	0x0101


	//----- nvinfo : EIATTR_VRC_CTA_INIT_COUNT
	.align		4
        /*0048*/ 	.byte	0x02, 0x4a
	.zero		1
	.zero		1


	//----- nvinfo : EIATTR_EXIT_INSTR_OFFSETS
	.align		4
        /*004c*/ 	.byte	0x04, 0x1c
        /*004e*/ 	.short	(.L_21 - .L_20)


	//   ....[0]....
.L_20:
        /*0050*/ 	.word	0x00001120


	//   ....[1]....
        /*0054*/ 	.word	0x00001610


	//   ....[2]....
        /*0058*/ 	.word	0x000017a0


	//----- nvinfo : EIATTR_CRS_STACK_SIZE
	.align		4
.L_21:
        /*005c*/ 	.byte	0x04, 0x1e
        /*005e*/ 	.short	(.L_23 - .L_22)
.L_22:
        /*0060*/ 	.word	0x00000000


	//----- nvinfo : EIATTR_CBANK_PARAM_SIZE
	.align		4
.L_23:
        /*0064*/ 	.byte	0x03, 0x19
        /*0066*/ 	.short	0x0014


	//----- nvinfo : EIATTR_PARAM_CBANK
	.align		4
        /*0068*/ 	.byte	0x04, 0x0a
        /*006a*/ 	.short	(.L_25 - .L_24)
	.align		4
.L_24:
        /*006c*/ 	.word	index@(.nv.constant0._Z9prefixSumiPfi)
        /*0070*/ 	.short	0x0380
        /*0072*/ 	.short	0x0014


	//----- nvinfo : EIATTR_SW_WAR
	.align		4
.L_25:
        /*0074*/ 	.byte	0x04, 0x36
        /*0076*/ 	.short	(.L_27 - .L_26)
.L_26:
        /*0078*/ 	.word	0x00000008
.L_27:


//--------------------- .nv.info._Z7fillOneiPf    --------------------------
	.section	.nv.info._Z7fillOneiPf,"",@"SHT_CUDA_INFO"
	.sectionflags	@""
	.align	4


	//----- nvinfo : EIATTR_CUDA_API_VERSION
	.align		4
        /*0000*/ 	.byte	0x04, 0x37
        /*0002*/ 	.short	(.L_29 - .L_28)
.L_28:
        /*0004*/ 	.word	0x00000082


	//----- nvinfo : EIATTR_KPARAM_INFO
	.align		4
.L_29:
        /*0008*/ 	.byte	0x04, 0x17
        /*000a*/ 	.short	(.L_31 - .L_30)
.L_30:
        /*000c*/ 	.word	0x00000000
        /*0010*/ 	.short	0x0001
        /*0012*/ 	.short	0x0008
        /*0014*/ 	.byte	0x00, 0xf5, 0x21, 0x00


	//----- nvinfo : EIATTR_KPARAM_INFO
	.align		4
.L_31:
        /*0018*/ 	.byte	0x04, 0x17
        /*001a*/ 	.short	(.L_33 - .L_32)
.L_32:
        /*001c*/ 	.word	0x00000000
        /*0020*/ 	.short	0x0000
        /*0022*/ 	.short	0x0000
        /*0024*/ 	.byte	0x00, 0xf0, 0x11, 0x00


	//----- nvinfo : EIATTR_SPARSE_MMA_MASK
	.align		4
.L_33:
        /*0028*/ 	.byte	0x03, 0x50
        /*002a*/ 	.short	0x0000


	//----- nvinfo : EIATTR_MAXREG_COUNT
	.align		4
        /*002c*/ 	.byte	0x03, 0x1b
        /*002e*/ 	.short	0x00ff


	//----- nvinfo : EIATTR_MERCURY_ISA_VERSION
	.align		4
        /*0030*/ 	.byte	0x03, 0x5f
        /*0032*/ 	.short	0x0101


	//----- nvinfo : EIATTR_VRC_CTA_INIT_COUNT
	.align		4
        /*0034*/ 	.byte	0x02, 0x4a
	.zero		1
	.zero		1


	//----- nvinfo : EIATTR_EXIT_INSTR_OFFSETS
	.align		4
        /*0038*/ 	.byte	0x04, 0x1c
        /*003a*/ 	.short	(.L_35 - .L_34)


	//   ....[0]....
.L_34:
        /*003c*/ 	.word	0x00000070


	//   ....[1]....
        /*0040*/ 	.word	0x000000d0


	//----- nvinfo : EIATTR_CBANK_PARAM_SIZE
	.align		4
.L_35:
        /*0044*/ 	.byte	0x03, 0x19
        /*0046*/ 	.short	0x0010


	//----- nvinfo : EIATTR_PARAM_CBANK
	.align		4
        /*0048*/ 	.byte	0x04, 0x0a
        /*004a*/ 	.short	(.L_37 - .L_36)
	.align		4
.L_36:
        /*004c*/ 	.word	index@(.nv.constant0._Z7fillOneiPf)
        /*0050*/ 	.short	0x0380
        /*0052*/ 	.short	0x0010


	//----- nvinfo : EIATTR_SW_WAR
	.align		4
.L_37:
        /*0054*/ 	.byte	0x04, 0x36
        /*0056*/ 	.short	(.L_39 - .L_38)
.L_38:
        /*0058*/ 	.word	0x00000008
.L_39:


//--------------------- .nv.callgraph             --------------------------
	.section	.nv.callgraph,"",@"SHT_CUDA_CALLGRAPH"
	.align	4
	.sectionentsize	8
	.align		4
        /*0000*/ 	.word	0x00000000
	.align		4
        /*0004*/ 	.word	0xffffffff
	.align		4
        /*0008*/ 	.word	0x00000000
	.align		4
        /*000c*/ 	.word	0xfffffffe
	.align		4
        /*0010*/ 	.word	0x00000000
	.align		4
        /*0014*/ 	.word	0xfffffffd
	.align		4
        /*0018*/ 	.word	0x00000000
	.align		4
        /*001c*/ 	.word	0xfffffffc


//--------------------- .text._Z9prefixSumiPfi    --------------------------
	.section	.text._Z9prefixSumiPfi,"ax",@progbits
	.align	128
        .global         _Z9prefixSumiPfi
        .type           _Z9prefixSumiPfi,@function
        .size           _Z9prefixSumiPfi,(.L_x_17 - _Z9prefixSumiPfi)
        .other          _Z9prefixSumiPfi,@"STO_CUDA_ENTRY STV_DEFAULT"
_Z9prefixSumiPfi:
.text._Z9prefixSumiPfi:
[----:B------:R-:W-:Y:S01]  /*0000*/  LDC R1, c[0x0][0x37c] ;  /* 0x0000df00ff017b82 */ /* 0x000fe20000000800 */
[----:B------:R-:W0:Y:S01]  /*0010*/  LDCU UR5, c[0x0][0x390] ;  /* 0x00007200ff0577ac */ /* 0x000e220008000800 */
[----:B------:R-:W1:Y:S06]  /*0020*/  S2R R3, SR_TID.X ;  /* 0x0000000000037919 */ /* 0x000e6c0000002100 */
[----:B------:R-:W1:Y:S01]  /*0030*/  S2UR UR4, SR_CTAID.X ;  /* 0x00000000000479c3 */ /* 0x000e620000002500 */
[----:B------:R-:W-:Y:S01]  /*0040*/  IMAD.MOV.U32 R2, RZ, RZ, 0x1 ;  /* 0x00000001ff027424 */ /* 0x000fe200078e00ff */
[----:B------:R-:W2:Y:S06]  /*0050*/  LDCU.64 UR10, c[0x0][0x358] ;  /* 0x00006b00ff0a77ac */ /* 0x000eac0008000a00 */
[----:B------:R-:W1:Y:S01]  /*0060*/  LDC R0, c[0x0][0x360] ;  /* 0x0000d800ff007b82 */ /* 0x000e620000000800 */
[----:B0-----:R-:W-:-:S05]  /*0070*/  IMAD.U32 R6, RZ, RZ, UR5 ;  /* 0x00000005ff067e24 */ /* 0x001fca000f8e00ff */
[----:B------:R-:W-:Y:S01]  /*0080*/  ISETP.GE.AND P0, PT, R6, 0x1, PT ;  /* 0x000000010600780c */ /* 0x000fe20003f06270 */
[----:B-1----:R-:W-:-:S12]  /*0090*/  IMAD R3, R0, UR4, R3 ;  /* 0x0000000400037c24 */ /* 0x002fd8000f8e0203 */
[----:B--2---:R-:W-:Y:S05]  /*00a0*/  @!P0 BRA `(.L_x_0) ;  /* 0x0000001000188947 */ /* 0x004fea0003800000 */
[----:B------:R-:W0:Y:S01]  /*00b0*/  LDCU UR6, c[0x0][0x380] ;  /* 0x00007000ff0677ac */ /* 0x000e220008000800 */
[----:B------:R-:W-:Y:S01]  /*00c0*/  IMAD.MOV.U32 R2, RZ, RZ, 0x1 ;  /* 0x00000001ff027424 */ /* 0x000fe200078e00ff */
[----:B0-----:R-:W-:Y:S02]  /*00d0*/  ULOP3.LUT UR8, UR6, 0x7, URZ, 0xc0, !UPT ;  /* 0x0000000706087892 */ /* 0x001fe4000f8ec0ff */
[----:B------:R-:W-:Y:S02]  /*00e0*/  UIADD3 UR4, UPT, UPT, UR6, -0x1, URZ ;  /* 0xffffffff06047890 */ /* 0x000fe4000fffe0ff */
[----:B------:R-:W-:Y:S02]  /*00f0*/  UIADD3 UR5, UPT, UPT, UR8, -0x1, URZ ;  /* 0xffffffff08057890 */ /* 0x000fe4000fffe0ff */
[----:B------:R-:W-:Y:S02]  /*0100*/  ULOP3.LUT UR9, UR6, 0x3, URZ, 0xc0, !UPT ;  /* 0x0000000306097892 */ /* 0x000fe4000f8ec0ff */
[----:B------:R-:W-:-:S02]  /*0110*/  UISETP.GE.U32.AND UP0, UPT, UR4, 0x7, UPT ;  /* 0x000000070400788c */ /* 0x000fc4000bf06070 */
[----:B------:R-:W-:Y:S02]  /*0120*/  ULOP3.LUT UR6, UR6, 0x7ffffff8, URZ, 0xc0, !UPT ;  /* 0x7ffffff806067892 */ /* 0x000fe4000f8ec0ff */
[----:B------:R-:W-:Y:S01]  /*0130*/  UISETP.GE.U32.AND UP1, UPT, UR5, 0x3, UPT ;  /* 0x000000030500788c */ /* 0x000fe2000bf26070 */
[----:B------:R-:W-:-:S10]  /*0140*/  UMOV UR4, URZ ;  /* 0x000000ff00047c82 */ /* 0x000fd40008000000 */
.L_x_7:
[----:B------:R-:W0:Y:S02]  /*0150*/  LDCU UR7, c[0x0][0x380] ;  /* 0x00007000ff0777ac */ /* 0x000e240008000800 */
[----:B0-----:R-:W-:-:S09]  /*0160*/  UISETP.GE.AND UP2, UPT, UR7, 0x1, UPT ;  /* 0x000000010700788c */ /* 0x001fd2000bf46270 */
[----:B-1----:R-:W-:Y:S05]  /*0170*/  BRA.U !UP2, `(.L_x_1) ;  /* 0x0000000d0acc7547 */ /* 0x002fea000b800000 */
[----:B------:R-:W-:Y:S01]  /*0180*/  IMAD R4, R3, R2, RZ ;  /* 0x0000000203047224 */ /* 0x000fe200078e02ff */
[----:B------:R-:W-:-:S03]  /*0190*/  UMOV UR5, URZ ;  /* 0x000000ff00057c82 */ /* 0x000fc60008000000 */
[----:B------:R-:W-:Y:S01]  /*01a0*/  IMAD.SHL.U32 R29, R4, 0x2, RZ ;  /* 0x00000002041d7824 */ /* 0x000fe200078e00ff */
[----:B------:R-:W-:Y:S06]  /*01b0*/  BRA.U !UP0, `(.L_x_2) ;  /* 0x0000000508f47547 */ /* 0x000fec000b800000 */
[----:B------:R-:W-:Y:S01]  /*01c0*/  IMAD.IADD R17, R29, 0x1, R0 ;  /* 0x000000011d117824 */ /* 0x000fe200078e0200 */
[----:B------:R-:W0:Y:S01]  /*01d0*/  LDCU UR7, c[0x0][0x380] ;  /* 0x00007000ff0777ac */ /* 0x000e220008000800 */
[C-C-:B------:R-:W-:Y:S02]  /*01e0*/  IMAD R5, R0.reuse, 0x2, R29.reuse ;  /* 0x0000000200057824 */ /* 0x140fe400078e021d */
[C-C-:B------:R-:W-:Y:S01]  /*01f0*/  IMAD R7, R0.reuse, 0x3, R29.reuse ;  /* 0x0000000300077824 */ /* 0x140fe200078e021d */
[----:B------:R-:W-:Y:S01]  /*0200*/  UIADD3 UR5, UPT, UPT, -UR6, URZ, URZ ;  /* 0x000000ff06057290 */ /* 0x000fe2000fffe1ff */
[C-C-:B------:R-:W-:Y:S02]  /*0210*/  IMAD R9, R0.reuse, 0x4, R29.reuse ;  /* 0x0000000400097824 */ /* 0x140fe400078e021d */
[C-C-:B------:R-:W-:Y:S02]  /*0220*/  IMAD R11, R0.reuse, 0x5, R29.reuse ;  /* 0x00000005000b7824 */ /* 0x140fe400078e021d */
[----:B------:R-:W-:-:S02]  /*0230*/  IMAD R13, R0, 0x6, R29 ;  /* 0x00000006000d7824 */ /* 0x000fc400078e021d */
[----:B------:R-:W-:-:S07]  /*0240*/  IMAD R15, R0, 0x7, R29 ;  /* 0x00000007000f7824 */ /* 0x000fce00078e021d */
.L_x_3:
[----:B0-----:R-:W-:-:S13]  /*0250*/  ISETP.GT.AND P0, PT, R29, UR7, PT ;  /* 0x000000071d007c0c */ /* 0x001fda000bf04270 */
[----:B-1----:R-:W0:Y:S01]  /*0260*/  @!P0 LDC.64 R18, c[0x0][0x388] ;  /* 0x0000e200ff128b82 */ /* 0x002e220000000a00 */
[----:B------:R-:W-:Y:S02]  /*0270*/  @!P0 SHF.R.S32.HI R4, RZ, 0x1f, R2 ;  /* 0x0000001fff048819 */ /* 0x000fe40000011402 */
[----:B------:R-:W-:-:S04]  /*0280*/  @!P0 IADD3 R6, P1, PT, R29, -R2, RZ ;  /* 0x800000021d068210 */ /* 0x000fc80007f3e0ff */
[----:B------:R-:W-:Y:S01]  /*0290*/  @!P0 LEA.HI.X.SX32 R4, R29, ~R4, 0x1, P1 ;  /* 0x800000041d048211 */ /* 0x000fe200008f0eff */
[----:B------:R-:W1:Y:S01]  /*02a0*/  @!P0 LDC.64 R20, c[0x0][0x388] ;  /* 0x0000e200ff148b82 */ /* 0x000e620000000a00 */
[----:B0-----:R-:W-:-:S04]  /*02b0*/  @!P0 LEA R24, P1, R6, R18, 0x2 ;  /* 0x0000001206188211 */ /* 0x001fc800078210ff */
[----:B------:R-:W-:Y:S01]  /*02c0*/  @!P0 LEA.HI.X R25, R6, R19, R4, 0x2, P1 ;  /* 0x0000001306198211 */ /* 0x000fe200008f1404 */
[----:B-1----:R-:W-:-:S05]  /*02d0*/  @!P0 IMAD.WIDE R20, R29, 0x4, R20 ;  /* 0x000000041d148825 */ /* 0x002fca00078e0214 */
[----:B------:R-:W2:Y:S04]  /*02e0*/  @!P0 LDG.E R25, desc[UR10][R24.64+-0x4] ;  /* 0xfffffc0a18198981 */ /* 0x000ea8000c1e1900 */
[----:B------:R-:W2:Y:S01]  /*02f0*/  @!P0 LDG.E R4, desc[UR10][R20.64+-0x4] ;  /* 0xfffffc0a14048981 */ /* 0x000ea2000c1e1900 */
[----:B------:R-:W-:-:S13]  /*0300*/  ISETP.GT.AND P1, PT, R17, UR7, PT ;  /* 0x0000000711007c0c */ /* 0x000fda000bf24270 */
[----:B------:R-:W0:Y:S08]  /*0310*/  @!P1 LDC.64 R18, c[0x0][0x388] ;  /* 0x0000e200ff129b82 */ /* 0x000e300000000a00 */
[----:B------:R-:W1:Y:S01]  /*0320*/  @!P1 LDC.64 R22, c[0x0][0x388] ;  /* 0x0000e200ff169b82 */ /* 0x000e620000000a00 */
[----:B------:R-:W-:Y:S02]  /*0330*/  @!P1 SHF.R.S32.HI R8, RZ, 0x1f, R2 ;  /* 0x0000001fff089819 */ /* 0x000fe40000011402 */
[----:B------:R-:W-:-:S04]  /*0340*/  @!P1 IADD3 R6, P2, PT, R17, -R2, RZ ;  /* 0x8000000211069210 */ /* 0x000fc80007f5e0ff */
[----:B------:R-:W-:Y:S02]  /*0350*/  @!P1 LEA.HI.X.SX32 R8, R17, ~R8, 0x1, P2 ;  /* 0x8000000811089211 */ /* 0x000fe400010f0eff */
[----:B0-----:R-:W-:-:S04]  /*0360*/  @!P1 LEA R18, P2, R6, R18, 0x2 ;  /* 0x0000001206129211 */ /* 0x001fc800078410ff */
[----:B------:R-:W-:Y:S01]  /*0370*/  @!P1 LEA.HI.X R19, R6, R19, R8, 0x2, P2 ;  /* 0x0000001306139211 */ /* 0x000fe200010f1408 */
[----:B-1----:R-:W-:-:S04]  /*0380*/  @!P1 IMAD.WIDE R22, R17, 0x4, R22 ;  /* 0x0000000411169825 */ /* 0x002fc800078e0216 */
[----:B--2---:R-:W-:-:S05]  /*0390*/  @!P0 FADD R4, R4, R25 ;  /* 0x0000001904048221 */ /* 0x004fca0000000000 */
[----:B------:R0:W-:Y:S04]  /*03a0*/  @!P0 STG.E desc[UR10][R20.64+-0x4], R4 ;  /* 0xfffffc0414008986 */ /* 0x0001e8000c10190a */
[----:B------:R-:W2:Y:S04]  /*03b0*/  @!P1 LDG.E R19, desc[UR10][R18.64+-0x4] ;  /* 0xfffffc0a12139981 */ /* 0x000ea8000c1e1900 */
[----:B------:R-:W2:Y:S01]  /*03c0*/  @!P1 LDG.E R6, desc[UR10][R22.64+-0x4] ;  /* 0xfffffc0a16069981 */ /* 0x000ea2000c1e1900 */
[----:B------:R-:W-:-:S13]  /*03d0*/  ISETP.GT.AND P0, PT, R5, UR7, PT ;  /* 0x0000000705007c0c */ /* 0x000fda000bf04270 */
[----:B------:R-:W1:Y:S08]  /*03e0*/  @!P0 LDC.64 R24, c[0x0][0x388] ;  /* 0x0000e200ff188b82 */ /* 0x000e700000000a00 */
[----:B------:R-:W3:Y:S01]  /*03f0*/  @!P0 LDC.64 R26, c[0x0][0x388] ;  /* 0x0000e200ff1a8b82 */ /* 0x000ee20000000a00 */
[----:B------:R-:W-:Y:S02]  /*0400*/  @!P0 SHF.R.S32.HI R10, RZ, 0x1f, R2 ;  /* 0x0000001fff0a8819 */ /* 0x000fe40000011402 */
[----:B------:R-:W-:-:S04]  /*0410*/  @!P0 IADD3 R8, P2, PT, R5, -R2, RZ ;  /* 0x8000000205088210 */ /* 0x000fc80007f5e0ff */
[----:B------:R-:W-:Y:S02]  /*0420*/  @!P0 LEA.HI.X.SX32 R10, R5, ~R10, 0x1, P2 ;  /* 0x8000000a050a8211 */ /* 0x000fe400010f0eff */
[----:B-1----:R-:W-:-:S04]  /*0430*/  @!P0 LEA R24, P2, R8, R24, 0x2 ;  /* 0x0000001808188211 */ /* 0x002fc800078410ff */
[----:B------:R-:W-:Y:S01]  /*0440*/  @!P0 LEA.HI.X R25, R8, R25, R10, 0x2, P2 ;  /* 0x0000001908198211 */ /* 0x000fe200010f140a */
[----:B---3--:R-:W-:-:S04]  /*0450*/  @!P0 IMAD.WIDE R26, R5, 0x4, R26 ;  /* 0x00000004051a8825 */ /* 0x008fc800078e021a */
[----:B--2---:R-:W-:-:S05]  /*0460*/  @!P1 FADD R6, R6, R19 ;  /* 0x0000001306069221 */ /* 0x004fca0000000000 */
[----:B------:R1:W-:Y:S04]  /*0470*/  @!P1 STG.E desc[UR10][R22.64+-0x4], R6 ;  /* 0xfffffc0616009986 */ /* 0x0003e8000c10190a */
[----:B------:R-:W2:Y:S04]  /*0480*/  @!P0 LDG.E R25, desc[UR10][R24.64+-0x4] ;  /* 0xfffffc0a18198981 */ /* 0x000ea8000c1e1900 */
[----:B0-----:R-:W2:Y:S01]  /*0490*/  @!P0 LDG.E R4, desc[UR10][R26.64+-0x4] ;  /* 0xfffffc0a1a048981 */ /* 0x001ea2000c1e1900 */
[----:B------:R-:W-:-:S13]  /*04a0*/  ISETP.GT.AND P1, PT, R7, UR7, PT ;  /* 0x0000000707007c0c */ /* 0x000fda000bf24270 */
[----:B------:R-:W0:Y:S08]  /*04b0*/  @!P1 LDC.64 R20, c[0x0][0x388] ;  /* 0x0000e200ff149b82 */ /* 0x000e300000000a00 */
[----:B------:R-:W3:Y:S01]  /*04c0*/  @!P1 LDC.64 R18, c[0x0][0x388] ;  /* 0x0000e200ff129b82 */ /* 0x000ee20000000a00 */
[----:B------:R-:W-:Y:S02]  /*04d0*/  @!P1 SHF.R.S32.HI R10, RZ, 0x1f, R2 ;  /* 0x0000001fff0a9819 */ /* 0x000fe40000011402 */
[----:B------:R-:W-:-:S04]  /*04e0*/  @!P1 IADD3 R8, P2, PT, R7, -R2, RZ ;  /* 0x8000000207089210 */ /* 0x000fc80007f5e0ff */
[----:B------:R-:W-:Y:S02]  /*04f0*/  @!P1 LEA.HI.X.SX32 R10, R7, ~R10, 0x1, P2 ;  /* 0x8000000a070a9211 */ /* 0x000fe400010f0eff */
[----:B0-----:R-:W-:-:S04]  /*0500*/  @!P1 LEA R20, P2, R8, R20, 0x2 ;  /* 0x0000001408149211 */ /* 0x001fc800078410ff */
[----:B------:R-:W-:Y:S01]  /*0510*/  @!P1 LEA.HI.X R21, R8, R21, R10, 0x2, P2 ;  /* 0x0000001508159211 */ /* 0x000fe200010f140a */
[----:B---3--:R-:W-:-:S04]  /*0520*/  @!P1 IMAD.WIDE R18, R7, 0x4, R18 ;  /* 0x0000000407129825 */ /* 0x008fc800078e0212 */
[----:B--2---:R-:W-:-:S05]  /*0530*/  @!P0 FADD R4, R4, R25 ;  /* 0x0000001904048221 */ /* 0x004fca0000000000 */
[----:B------:R0:W-:Y:S04]  /*0540*/  @!P0 STG.E desc[UR10][R26.64+-0x4], R4 ;  /* 0xfffffc041a008986 */ /* 0x0001e8000c10190a */
[----:B------:R-:W2:Y:S04]  /*0550*/  @!P1 LDG.E R21, desc[UR10][R20.64+-0x4] ;  /* 0xfffffc0a14159981 */ /* 0x000ea8000c1e1900 */
[----:B-1----:R-:W2:Y:S01]  /*0560*/  @!P1 LDG.E R6, desc[UR10][R18.64+-0x4] ;  /* 0xfffffc0a12069981 */ /* 0x002ea2000c1e1900 */
        /* <DEDUP_REMOVED lines=37> */
[----:B------:R-:W1:Y:S04]  /*07c0*/  @!P0 LDG.E R25, desc[UR10][R24.64+-0x4] ;  /* 0xfffffc0a18198981 */ /* 0x000e68000c1e1900 */
[----:B0-----:R-:W1:Y:S01]  /*07d0*/  @!P0 LDG.E R4, desc[UR10][R18.64+-0x4] ;  /* 0xfffffc0a12048981 */ /* 0x001e62000c1e1900 */
[----:B------:R-:W-:-:S13]  /*07e0*/  ISETP.GT.AND P1, PT, R15, UR7, PT ;  /* 0x000000070f007c0c */ /* 0x000fda000bf24270 */
[----:B------:R-:W0:Y:S08]  /*07f0*/  @!P1 LDC.64 R26, c[0x0][0x388] ;  /* 0x0000e200ff1a9b82 */ /* 0x000e300000000a00 */
[----:B------:R-:W2:Y:S01]  /*0800*/  @!P1 LDC.64 R22, c[0x0][0x388] ;  /* 0x0000e200ff169b82 */ /* 0x000ea20000000a00 */
[----:B------:R-:W-:Y:S02]  /*0810*/  @!P1 SHF.R.S32.HI R10, RZ, 0x1f, R2 ;  /* 0x0000001fff0a9819 */ /* 0x000fe40000011402 */
[----:B------:R-:W-:-:S04]  /*0820*/  @!P1 IADD3 R8, P2, PT, R15, -R2, RZ ;  /* 0x800000020f089210 */ /* 0x000fc80007f5e0ff */
[----:B------:R-:W-:Y:S02]  /*0830*/  @!P1 LEA.HI.X.SX32 R10, R15, ~R10, 0x1, P2 ;  /* 0x8000000a0f0a9211 */ /* 0x000fe400010f0eff */
[----:B0-----:R-:W-:-:S04]  /*0840*/  @!P1 LEA R26, P2, R8, R26, 0x2 ;  /* 0x0000001a081a9211 */ /* 0x001fc800078410ff */
[----:B------:R-:W-:Y:S01]  /*0850*/  @!P1 LEA.HI.X R27, R8, R27, R10, 0x2, P2 ;  /* 0x0000001b081b9211 */ /* 0x000fe200010f140a */
[----:B--2---:R-:W-:-:S04]  /*0860*/  @!P1 IMAD.WIDE R22, R15, 0x4, R22 ;  /* 0x000000040f169825 */ /* 0x004fc800078e0216 */
[----:B-1----:R-:W-:-:S05]  /*0870*/  @!P0 FADD R21, R4, R25 ;  /* 0x0000001904158221 */ /* 0x002fca0000000000 */
[----:B------:R1:W-:Y:S04]  /*0880*/  @!P0 STG.E desc[UR10][R18.64+-0x4], R21 ;  /* 0xfffffc1512008986 */ /* 0x0003e8000c10190a */
[----:B------:R-:W2:Y:S04]  /*0890*/  @!P1 LDG.E R27, desc[UR10][R26.64+-0x4] ;  /* 0xfffffc0a1a1b9981 */ /* 0x000ea8000c1e1900 */
[----:B------:R-:W2:Y:S01]  /*08a0*/  @!P1 LDG.E R4, desc[UR10][R22.64+-0x4] ;  /* 0xfffffc0a16049981 */ /* 0x000ea2000c1e1900 */
[----:B------:R-:W-:-:S04]  /*08b0*/  UIADD3 UR5, UPT, UPT, UR5, 0x8, URZ ;  /* 0x0000000805057890 */ /* 0x000fc8000fffe0ff */
[----:B------:R-:W-:Y:S01]  /*08c0*/  UISETP.NE.AND UP2, UPT, UR5, URZ, UPT ;  /* 0x000000ff0500728c */ /* 0x000fe2000bf45270 */
[C---:B------:R-:W-:Y:S02]  /*08d0*/  IMAD R29, R0.reuse, 0x8, R29 ;  /* 0x00000008001d7824 */ /* 0x040fe400078e021d */
[C---:B------:R-:W-:Y:S02]  /*08e0*/  IMAD R17, R0.reuse, 0x8, R17 ;  /* 0x0000000800117824 */ /* 0x040fe400078e0211 */
[C---:B------:R-:W-:Y:S02]  /*08f0*/  IMAD R5, R0.reuse, 0x8, R5 ;  /* 0x0000000800057824 */ /* 0x040fe400078e0205 */
[C---:B------:R-:W-:Y:S02]  /*0900*/  IMAD R7, R0.reuse, 0x8, R7 ;  /* 0x0000000800077824 */ /* 0x040fe400078e0207 */
[C---:B------:R-:W-:Y:S02]  /*0910*/  IMAD R9, R0.reuse, 0x8, R9 ;  /* 0x0000000800097824 */ /* 0x040fe400078e0209 */
[----:B------:R-:W-:-:S02]  /*0920*/  IMAD R11, R0, 0x8, R11 ;  /* 0x00000008000b7824 */ /* 0x000fc400078e020b */
[C---:B------:R-:W-:Y:S02]  /*0930*/  IMAD R13, R0.reuse, 0x8, R13 ;  /* 0x00000008000d7824 */ /* 0x040fe400078e020d */
[----:B------:R-:W-:Y:S02]  /*0940*/  IMAD R15, R0, 0x8, R15 ;  /* 0x00000008000f7824 */ /* 0x000fe400078e020f */
[----:B--2---:R-:W-:-:S05]  /*0950*/  @!P1 FADD R25, R4, R27 ;  /* 0x0000001b04199221 */ /* 0x004fca0000000000 */
[----:B------:R1:W-:Y:S01]  /*0960*/  @!P1 STG.E desc[UR10][R22.64+-0x4], R25 ;  /* 0xfffffc1916009986 */ /* 0x0003e2000c10190a */
[----:B------:R-:W-:Y:S05]  /*0970*/  BRA.U UP2, `(.L_x_3) ;  /* 0xfffffff902347547 */ /* 0x000fea000b83ffff */
[----:B------:R-:W-:-:S05]  /*0980*/  UMOV UR5, UR6 ;  /* 0x0000000600057c82 */ /* 0x000fca0008000000 */
.L_x_2:
[----:B------:R-:W-:-:S09]  /*0990*/  UISETP.NE.AND UP2, UPT, UR8, URZ, UPT ;  /* 0x000000ff0800728c */ /* 0x000fd2000bf45270 */
[----:B------:R-:W-:Y:S05]  /*09a0*/  BRA.U !UP2, `(.L_x_1) ;  /* 0x000000050ac07547 */ /* 0x000fea000b800000 */
[----:B------:R-:W-:Y:S01]  /*09b0*/  IMAD R5, R3, R2, RZ ;  /* 0x0000000203057224 */ /* 0x000fe200078e02ff */
[----:B------:R-:W-:-:S03]  /*09c0*/  UISETP.NE.AND UP2, UPT, UR9, URZ, UPT ;  /* 0x000000ff0900728c */ /* 0x000fc6000bf45270 */
[----:B------:R-:W-:Y:S01]  /*09d0*/  IMAD.SHL.U32 R5, R5, 0x2, RZ ;  /* 0x0000000205057824 */ /* 0x000fe200078e00ff */
[----:B------:R-:W-:Y:S07]  /*09e0*/  BRA.U !UP1, `(.L_x_4) ;  /* 0x0000000109e47547 */ /* 0x000fee000b800000 */
[----:B------:R-:W-:-:S05]  /*09f0*/  IMAD R9, R0, UR5, R5 ;  /* 0x0000000500097c24 */ /* 0x000fca000f8e0205 */
[----:B------:R-:W-:-:S13]  /*0a00*/  ISETP.GT.AND P0, PT, R9, UR7, PT ;  /* 0x0000000709007c0c */ /* 0x000fda000bf04270 */
[----:B------:R-:W0:Y:S01]  /*0a10*/  @!P0 LDC.64 R12, c[0x0][0x388] ;  /* 0x0000e200ff0c8b82 */ /* 0x000e220000000a00 */
[----:B------:R-:W-:Y:S02]  /*0a20*/  @!P0 SHF.R.S32.HI R8, RZ, 0x1f, R2 ;  /* 0x0000001fff088819 */ /* 0x000fe40000011402 */
[----:B------:R-:W-:-:S04]  /*0a30*/  @!P0 IADD3 R4, P1, PT, R9, -R2, RZ ;  /* 0x8000000209048210 */ /* 0x000fc80007f3e0ff */
[----:B------:R-:W-:Y:S01]  /*0a40*/  @!P0 LEA.HI.X.SX32 R8, R9, ~R8, 0x1, P1 ;  /* 0x8000000809088211 */ /* 0x000fe200008f0eff */
[----:B------:R-:W2:Y:S01]  /*0a50*/  @!P0 LDC.64 R6, c[0x0][0x388] ;  /* 0x0000e200ff068b82 */ /* 0x000ea20000000a00 */
[----:B0-----:R-:W-:-:S04]  /*0a60*/  @!P0 LEA R12, P1, R4, R12, 0x2 ;  /* 0x0000000c040c8211 */ /* 0x001fc800078210ff */
[----:B------:R-:W-:Y:S01]  /*0a70*/  @!P0 LEA.HI.X R13, R4, R13, R8, 0x2, P1 ;  /* 0x0000000d040d8211 */ /* 0x000fe200008f1408 */
[----:B--2---:R-:W-:-:S05]  /*0a80*/  @!P0 IMAD.WIDE R6, R9, 0x4, R6 ;  /* 0x0000000409068825 */ /* 0x004fca00078e0206 */
[----:B------:R-:W2:Y:S04]  /*0a90*/  @!P0 LDG.E R13, desc[UR10][R12.64+-0x4] ;  /* 0xfffffc0a0c0d8981 */ /* 0x000ea8000c1e1900 */
[----:B------:R-:W2:Y:S01]  /*0aa0*/  @!P0 LDG.E R4, desc[UR10][R6.64+-0x4] ;  /* 0xfffffc0a06048981 */ /* 0x000ea2000c1e1900 */
[----:B------:R-:W-:-:S05]  /*0ab0*/  IMAD.IADD R15, R9, 0x1, R0 ;  /* 0x00000001090f7824 */ /* 0x000fca00078e0200 */
        /* <DEDUP_REMOVED lines=12> */
[----:B------:R-:W2:Y:S01]  /*0b80*/  @!P1 LDG.E R4, desc[UR10][R8.64+-0x4] ;  /* 0xfffffc0a08049981 */ /* 0x000ea2000c1e1900 */
[----:B-1----:R-:W-:-:S05]  /*0b90*/  IMAD.IADD R19, R15, 0x1, R0 ;  /* 0x000000010f137824 */ /* 0x002fca00078e0200 */
[----:B------:R-:W-:-:S13]  /*0ba0*/  ISETP.GT.AND P0, PT, R19, UR7, PT ;  /* 0x0000000713007c0c */ /* 0x000fda000bf04270 */
[----:B------:R-:W1:Y:S08]  /*0bb0*/  @!P0 LDC.64 R20, c[0x0][0x388] ;  /* 0x0000e200ff148b82 */ /* 0x000e700000000a00 */
[----:B------:R-:W0:Y:S01]  /*0bc0*/  @!P0 LDC.64 R14, c[0x0][0x388] ;  /* 0x0000e200ff0e8b82 */ /* 0x000e220000000a00 */
[----:B------:R-:W-:Y:S02]  /*0bd0*/  @!P0 SHF.R.S32.HI R16, RZ, 0x1f, R2 ;  /* 0x0000001fff108819 */ /* 0x000fe40000011402 */
[----:B------:R-:W-:-:S04]  /*0be0*/  @!P0 IADD3 R13, P2, PT, R19, -R2, RZ ;  /* 0x80000002130d8210 */ /* 0x000fc80007f5e0ff */
[----:B------:R-:W-:Y:S02]  /*0bf0*/  @!P0 LEA.HI.X.SX32 R16, R19, ~R16, 0x1, P2 ;  /* 0x8000001013108211 */ /* 0x000fe400010f0eff */
[----:B-1----:R-:W-:-:S04]  /*0c00*/  @!P0 LEA R12, P2, R13, R20, 0x2 ;  /* 0x000000140d0c8211 */ /* 0x002fc800078410ff */
[----:B------:R-:W-:Y:S01]  /*0c10*/  @!P0 LEA.HI.X R13, R13, R21, R16, 0x2, P2 ;  /* 0x000000150d0d8211 */ /* 0x000fe200010f1410 */
[----:B0-----:R-:W-:-:S04]  /*0c20*/  @!P0 IMAD.WIDE R6, R19, 0x4, R14 ;  /* 0x0000000413068825 */ /* 0x001fc800078e020e */
[----:B--2---:R-:W-:-:S05]  /*0c30*/  @!P1 FADD R17, R4, R11 ;  /* 0x0000000b04119221 */ /* 0x004fca0000000000 */
[----:B------:R0:W-:Y:S04]  /*0c40*/  @!P1 STG.E desc[UR10][R8.64+-0x4], R17 ;  /* 0xfffffc1108009986 */ /* 0x0001e8000c10190a */
[----:B------:R-:W2:Y:S04]  /*0c50*/  @!P0 LDG.E R13, desc[UR10][R12.64+-0x4] ;  /* 0xfffffc0a0c0d8981 */ /* 0x000ea8000c1e1900 */
[----:B------:R-:W2:Y:S01]  /*0c60*/  @!P0 LDG.E R4, desc[UR10][R6.64+-0x4] ;  /* 0xfffffc0a06048981 */ /* 0x000ea2000c1e1900 */
[----:B------:R-:W-:-:S05]  /*0c70*/  IMAD.IADD R19, R19, 0x1, R0 ;  /* 0x0000000113137824 */ /* 0x000fca00078e0200 */
        /* <DEDUP_REMOVED lines=11> */
[----:B------:R-:W0:Y:S04]  /*0d30*/  @!P1 LDG.E R11, desc[UR10][R10.64+-0x4] ;  /* 0xfffffc0a0a0b9981 */ /* 0x000e28000c1e1900 */
[----:B------:R-:W0:Y:S01]  /*0d40*/  @!P1 LDG.E R4, desc[UR10][R14.64+-0x4] ;  /* 0xfffffc0a0e049981 */ /* 0x000e22000c1e1900 */
[----:B------:R-:W-:Y:S01]  /*0d50*/  UIADD3 UR5, UPT, UPT, UR5, 0x4, URZ ;  /* 0x0000000405057890 */ /* 0x000fe2000fffe0ff */
[----:B0-----:R-:W-:-:S05]  /*0d60*/  @!P1 FADD R9, R4, R11 ;  /* 0x0000000b04099221 */ /* 0x001fca0000000000 */
[----:B------:R2:W-:Y:S06]  /*0d70*/  @!P1 STG.E desc[UR10][R14.64+-0x4], R9 ;  /* 0xfffffc090e009986 */ /* 0x0005ec000c10190a */
.L_x_4:
[----:B------:R-:W-:Y:S05]  /*0d80*/  BRA.U !UP2, `(.L_x_1) ;  /* 0x000000010ac87547 */ /* 0x000fea000b800000 */
[----:B------:R-:W-:Y:S02]  /*0d90*/  UISETP.NE.AND UP2, UPT, UR9, 0x1, UPT ;  /* 0x000000010900788c */ /* 0x000fe4000bf45270 */
[----:B------:R-:W-:-:S07]  /*0da0*/  ULOP3.LUT UP3, URZ, UR7, 0x1, URZ, 0xc0, !UPT ;  /* 0x0000000107ff7892 */ /* 0x000fce000f86c0ff */
[----:B------:R-:W-:Y:S05]  /*0db0*/  BRA.U !UP2, `(.L_x_5) ;  /* 0x000000010a747547 */ /* 0x000fea000b800000 */
[----:B------:R-:W-:-:S05]  /*0dc0*/  IMAD R17, R0, UR5, R5 ;  /* 0x0000000500117c24 */ /* 0x000fca000f8e0205 */
[----:B------:R-:W-:-:S13]  /*0dd0*/  ISETP.GT.AND P0, PT, R17, UR7, PT ;  /* 0x0000000711007c0c */ /* 0x000fda000bf04270 */
[----:B--2---:R-:W0:Y:S01]  /*0de0*/  @!P0 LDC.64 R12, c[0x0][0x388] ;  /* 0x0000e200ff0c8b82 */ /* 0x004e220000000a00 */
        /* <DEDUP_REMOVED lines=11> */
[----:B-1----:R-:W0:Y:S08]  /*0ea0*/  @!P1 LDC.64 R18, c[0x0][0x388] ;  /* 0x0000e200ff129b82 */ /* 0x002e300000000a00 */
        /* <DEDUP_REMOVED lines=11> */
[----:B------:R-:W-:Y:S01]  /*0f60*/  UIADD3 UR5, UPT, UPT, UR5, 0x2, URZ ;  /* 0x0000000205057890 */ /* 0x000fe2000fffe0ff */
[----:B--2---:R-:W-:-:S05]  /*0f70*/  @!P1 FADD R13, R4, R9 ;  /* 0x00000009040d9221 */ /* 0x004fca0000000000 */
[----:B------:R0:W-:Y:S06]  /*0f80*/  @!P1 STG.E desc[UR10][R10.64+-0x4], R13 ;  /* 0xfffffc0d0a009986 */ /* 0x0001ec000c10190a */
.L_x_5:
[----:B------:R-:W-:Y:S05]  /*0f90*/  BRA.U !UP3, `(.L_x_1) ;  /* 0x000000010b447547 */ /* 0x000fea000b800000 */
[----:B--2---:R-:W-:Y:S01]  /*0fa0*/  IMAD R9, R0, UR5, R5 ;  /* 0x0000000500097c24 */ /* 0x004fe2000f8e0205 */
[----:B------:R-:W-:Y:S04]  /*0fb0*/  BSSY.RECONVERGENT B0, `(.L_x_1) ;  /* 0x000000f000007945 */ /* 0x000fe80003800200 */
[----:B------:R-:W-:-:S13]  /*0fc0*/  ISETP.GT.AND P0, PT, R9, UR7, PT ;  /* 0x0000000709007c0c */ /* 0x000fda000bf04270 */
[----:B------:R-:W-:Y:S05]  /*0fd0*/  @P0 BRA `(.L_x_6) ;  /* 0x0000000000300947 */ /* 0x000fea0003800000 */
[----:B------:R-:W2:Y:S01]  /*0fe0*/  LDC.64 R4, c[0x0][0x388] ;  /* 0x0000e200ff047b82 */ /* 0x000ea20000000a00 */
[----:B------:R-:W3:Y:S01]  /*0ff0*/  LDCU.64 UR12, c[0x0][0x388] ;  /* 0x00007100ff0c77ac */ /* 0x000ee20008000a00 */
[----:B------:R-:W-:Y:S02]  /*1000*/  SHF.R.S32.HI R8, RZ, 0x1f, R2 ;  /* 0x0000001fff087819 */ /* 0x000fe40000011402 */
[----:B0-----:R-:W-:-:S04]  /*1010*/  IADD3 R7, P0, PT, R9, -R2, RZ ;  /* 0x8000000209077210 */ /* 0x001fc80007f1e0ff */
[----:B------:R-:W-:Y:S02]  /*1020*/  LEA.HI.X.SX32 R8, R9, ~R8, 0x1, P0 ;  /* 0x8000000809087211 */ /* 0x000fe400000f0eff */
[----:B---3--:R-:W-:-:S04]  /*1030*/  LEA R6, P0, R7, UR12, 0x2 ;  /* 0x0000000c07067c11 */ /* 0x008fc8000f8010ff */
[----:B------:R-:W-:Y:S01]  /*1040*/  LEA.HI.X R7, R7, UR13, R8, 0x2, P0 ;  /* 0x0000000d07077c11 */ /* 0x000fe200080f1408 */
[----:B--2---:R-:W-:-:S05]  /*1050*/  IMAD.WIDE R4, R9, 0x4, R4 ;  /* 0x0000000409047825 */ /* 0x004fca00078e0204 */
[----:B------:R-:W2:Y:S04]  /*1060*/  LDG.E R8, desc[UR10][R4.64+-0x4] ;  /* 0xfffffc0a04087981 */ /* 0x000ea8000c1e1900 */
[----:B------:R-:W2:Y:S02]  /*1070*/  LDG.E R7, desc[UR10][R6.64+-0x4] ;  /* 0xfffffc0a06077981 */ /* 0x000ea4000c1e1900 */
[----:B--2---:R-:W-:-:S05]  /*1080*/  FADD R9, R8, R7 ;  /* 0x0000000708097221 */ /* 0x004fca0000000000 */
[----:B------:R2:W-:Y:S02]  /*1090*/  STG.E desc[UR10][R4.64+-0x4], R9 ;  /* 0xfffffc0904007986 */ /* 0x0005e4000c10190a */
.L_x_6:
[----:B------:R-:W-:Y:S05]  /*10a0*/  BSYNC.RECONVERGENT B0 ;  /* 0x0000000000007941 */ /* 0x000fea0003800200 */
.L_x_1:
[----:B0-2---:R-:W0:Y:S01]  /*10b0*/  LDC R6, c[0x0][0x390] ;  /* 0x0000e400ff067b82 */ /* 0x005e220000000800 */
[----:B------:R-:W-:Y:S01]  /*10c0*/  UIADD3 UR4, UPT, UPT, UR4, 0x1, URZ ;  /* 0x0000000104047890 */ /* 0x000fe2000fffe0ff */
[----:B------:R-:W-:-:S06]  /*10d0*/  IMAD.SHL.U32 R2, R2, 0x2, RZ ;  /* 0x0000000202027824 */ /* 0x000fcc00078e00ff */
[----:B------:R-:W-:Y:S01]  /*10e0*/  BAR.SYNC.DEFER_BLOCKING 0x0 ;  /* 0x0000000000007b1d */ /* 0x000fe20000010000 */
[----:B0-----:R-:W-:-:S13]  /*10f0*/  ISETP.NE.AND P0, PT, R6, UR4, PT ;  /* 0x0000000406007c0c */ /* 0x001fda000bf05270 */
[----:B------:R-:W-:Y:S05]  /*1100*/  @P0 BRA `(.L_x_7) ;  /* 0xfffffff000100947 */ /* 0x000fea000383ffff */
.L_x_0:
[----:B------:R-:W-:-:S13]  /*1110*/  ISETP.GE.AND P0, PT, R6, 0x1, PT ;  /* 0x000000010600780c */ /* 0x000fda0003f06270 */
[----:B------:R-:W-:Y:S05]  /*1120*/  @!P0 EXIT ;  /* 0x000000000000894d */ /* 0x000fea0003800000 */
[C---:B------:R-:W-:Y:S01]  /*1130*/  ISETP.GE.U32.AND P0, PT, R6.reuse, 0x4, PT ;  /* 0x000000040600780c */ /* 0x040fe20003f06070 */
[----:B------:R-:W-:Y:S01]  /*1140*/  IMAD.SHL.U32 R3, R3, 0x2, RZ ;  /* 0x0000000203037824 */ /* 0x000fe200078e00ff */
[----:B------:R-:W-:-:S11]  /*1150*/  LOP3.LUT R0, R6, 0x3, RZ, 0xc0, !PT ;  /* 0x0000000306007812 */ /* 0x000fd600078ec0ff */
[----:B------:R-:W-:Y:S05]  /*1160*/  @!P0 BRA `(.L_x_8) ;  /* 0x0000000400248947 */ /* 0x000fea0003800000 */
[----:B------:R-:W0:Y:S01]  /*1170*/  LDC.64 R4, c[0x0][0x388] ;  /* 0x0000e200ff047b82 */ /* 0x000e220000000a00 */
[----:B------:R-:W-:Y:S01]  /*1180*/  LOP3.LUT R6, R6, 0x7ffffffc, RZ, 0xc0, !PT ;  /* 0x7ffffffc06067812 */ /* 0x000fe200078ec0ff */
[----:B------:R-:W2:Y:S04]  /*1190*/  LDCU UR4, c[0x0][0x380] ;  /* 0x00007000ff0477ac */ /* 0x000ea80008000800 */
[----:B------:R-:W-:Y:S01]  /*11a0*/  IMAD.MOV R6, RZ, RZ, -R6 ;  /* 0x000000ffff067224 */ /* 0x000fe200078e0a06 */
[----:B------:R-:W3:Y:S06]  /*11b0*/  LDCU.64 UR6, c[0x0][0x388] ;  /* 0x00007100ff0677ac */ /* 0x000eec0008000a00 */
.L_x_11:
[----:B-12---:R-:W-:-:S05]  /*11c0*/  SHF.R.U32.HI R8, RZ, 0x1, R2 ;  /* 0x00000001ff087819 */ /* 0x006fca0000011602 */
[----:B------:R-:W-:-:S05]  /*11d0*/  IMAD R9, R3, R8, RZ ;  /* 0x0000000803097224 */ /* 0x000fca00078e02ff */
[----:B------:R-:W-:-:S04]  /*11e0*/  IADD3 R7, PT, PT, R9, -0x1, R8 ;  /* 0xffffffff09077810 */ /* 0x000fc80007ffe008 */
[----:B--2---:R-:W-:-:S13]  /*11f0*/  ISETP.GE.AND P0, PT, R7, UR4, PT ;  /* 0x0000000407007c0c */ /* 0x004fda000bf06270 */
[----:B------:R-:W2:Y:S01]  /*1200*/  @!P0 LDC.64 R10, c[0x0][0x388] ;  /* 0x0000e200ff0a8b82 */ /* 0x000ea20000000a00 */
[----:B------:R-:W-:-:S04]  /*1210*/  @!P0 IADD3 R7, P1, PT, R8, R9, RZ ;  /* 0x0000000908078210 */ /* 0x000fc80007f3e0ff */
[----:B------:R-:W-:-:S03]  /*1220*/  @!P0 LEA.HI.X.SX32 R8, R9, RZ, 0x1, P1 ;  /* 0x000000ff09088211 */ /* 0x000fc600008f0eff */
[----:B------:R-:W4:Y:S01]  /*1230*/  @!P0 LDC.64 R14, c[0x0][0x388] ;  /* 0x0000e200ff0e8b82 */ /* 0x000f220000000a00 */
[----:B--2---:R-:W-:-:S04]  /*1240*/  @!P0 LEA R10, P1, R7, R10, 0x2 ;  /* 0x0000000a070a8211 */ /* 0x004fc800078210ff */
[----:B------:R-:W-:Y:S01]  /*1250*/  @!P0 LEA.HI.X R11, R7, R11, R8, 0x2, P1 ;  /* 0x0000000b070b8211 */ /* 0x000fe200008f1408 */
[----:B----4-:R-:W-:-:S04]  /*1260*/  @!P0 IMAD.WIDE R14, R9, 0x4, R14 ;  /* 0x00000004090e8825 */ /* 0x010fc800078e020e */
[----:B------:R-:W2:Y:S04]  /*1270*/  @!P0 LDG.E R7, desc[UR10][R10.64+-0x4] ;  /* 0xfffffc0a0a078981 */ /* 0x000ea8000c1e1900 */
[----:B------:R-:W2:Y:S01]  /*1280*/  @!P0 LDG.E R14, desc[UR10][R14.64+-0x4] ;  /* 0xfffffc0a0e0e8981 */ /* 0x000ea2000c1e1900 */
[----:B------:R-:W-:-:S05]  /*1290*/  SHF.R.U32.HI R16, RZ, 0x2, R2 ;  /* 0x00000002ff107819 */ /* 0x000fca0000011602 */
[----:B-1----:R-:W-:-:S05]  /*12a0*/  IMAD R19, R3, R16, RZ ;  /* 0x0000001003137224 */ /* 0x002fca00078e02ff */
[----:B------:R-:W-:-:S04]  /*12b0*/  IADD3 R8, PT, PT, R19, -0x1, R16 ;  /* 0xffffffff13087810 */ /* 0x000fc80007ffe010 */
[----:B------:R-:W-:-:S13]  /*12c0*/  ISETP.GE.AND P1, PT, R8, UR4, PT ;  /* 0x0000000408007c0c */ /* 0x000fda000bf26270 */
[----:B------:R-:W1:Y:S08]  /*12d0*/  @!P1 LDC.64 R8, c[0x0][0x388] ;  /* 0x0000e200ff089b82 */ /* 0x000e700000000a00 */
[----:B------:R-:W4:Y:S01]  /*12e0*/  @!P1 LDC.64 R12, c[0x0][0x388] ;  /* 0x0000e200ff0c9b82 */ /* 0x000f220000000a00 */
[----:B------:R-:W-:-:S04]  /*12f0*/  @!P1 IADD3 R16, P2, PT, R16, R19, RZ ;  /* 0x0000001310109210 */ /* 0x000fc80007f5e0ff */
[----:B------:R-:W-:Y:S02]  /*1300*/  @!P1 LEA.HI.X.SX32 R17, R19, RZ, 0x1, P2 ;  /* 0x000000ff13119211 */ /* 0x000fe400010f0eff */
[----:B-1----:R-:W-:-:S04]  /*1310*/  @!P1 LEA R8, P2, R16, R8, 0x2 ;  /* 0x0000000810089211 */ /* 0x002fc800078410ff */
[----:B------:R-:W-:Y:S01]  /*1320*/  @!P1 LEA.HI.X R9, R16, R9, R17, 0x2, P2 ;  /* 0x0000000910099211 */ /* 0x000fe200010f1411 */
[----:B----4-:R-:W-:-:S04]  /*1330*/  @!P1 IMAD.WIDE R16, R19, 0x4, R12 ;  /* 0x0000000413109825 */ /* 0x010fc800078e020c */
[----:B--2---:R-:W-:-:S05]  /*1340*/  @!P0 FADD R7, R7, R14 ;  /* 0x0000000e07078221 */ /* 0x004fca0000000000 */
[----:B------:R1:W-:Y:S01]  /*1350*/  @!P0 STG.E desc[UR10][R10.64+-0x4], R7 ;  /* 0xfffffc070a008986 */ /* 0x0003e2000c10190a */
[----:B------:R-:W-:Y:S06]  /*1360*/  BAR.SYNC.DEFER_BLOCKING 0x0 ;  /* 0x0000000000007b1d */ /* 0x000fec0000010000 */
[----:B------:R-:W2:Y:S04]  /*1370*/  @!P1 LDG.E R17, desc[UR10][R16.64+-0x4] ;  /* 0xfffffc0a10119981 */ /* 0x000ea8000c1e1900 */
[----:B------:R-:W2:Y:S01]  /*1380*/  @!P1 LDG.E R18, desc[UR10][R8.64+-0x4] ;  /* 0xfffffc0a08129981 */ /* 0x000ea2000c1e1900 */
[----:B------:R-:W-:-:S05]  /*1390*/  SHF.R.U32.HI R20, RZ, 0x3, R2 ;  /* 0x00000003ff147819 */ /* 0x000fca0000011602 */
[----:B------:R-:W-:-:S05]  /*13a0*/  IMAD R21, R3, R20, RZ ;  /* 0x0000001403157224 */ /* 0x000fca00078e02ff */
        /* <DEDUP_REMOVED lines=17> */
[----:B------:R-:W-:Y:S01]  /*14c0*/  ISETP.GE.AND P1, PT, R14, UR4, PT ;  /* 0x000000040e007c0c */ /* 0x000fe2000bf26270 */
[----:B------:R-:W-:Y:S01]  /*14d0*/  BSSY.RECONVERGENT B0, `(.L_x_9) ;  /* 0x000000e000007945 */ /* 0x000fe20003800200 */
[----:B--2---:R-:W-:-:S05]  /*14e0*/  @!P0 FADD R7, R7, R12 ;  /* 0x0000000c07078221 */ /* 0x004fca0000000000 */
[----:B------:R1:W-:Y:S01]  /*14f0*/  @!P0 STG.E desc[UR10][R10.64+-0x4], R7 ;  /* 0xfffffc070a008986 */ /* 0x0003e2000c10190a */
[----:B------:R-:W-:Y:S06]  /*1500*/  BAR.SYNC.DEFER_BLOCKING 0x0 ;  /* 0x0000000000007b1d */ /* 0x000fec0000010000 */
[----:B------:R-:W-:Y:S05]  /*1510*/  @P1 BRA `(.L_x_10) ;  /* 0x0000000000241947 */ /* 0x000fea0003800000 */
[----:B-1----:R-:W-:Y:S01]  /*1520*/  IADD3 R7, P0, PT, R2, R15, RZ ;  /* 0x0000000f02077210 */ /* 0x002fe20007f1e0ff */
[----:B0-----:R-:W-:-:S03]  /*1530*/  IMAD.WIDE R10, R15, 0x4, R4 ;  /* 0x000000040f0a7825 */ /* 0x001fc600078e0204 */
[----:B------:R-:W-:Y:S02]  /*1540*/  LEA.HI.X.SX32 R12, R15, RZ, 0x1, P0 ;  /* 0x000000ff0f0c7211 */ /* 0x000fe400000f0eff */
[C---:B---3--:R-:W-:Y:S01]  /*1550*/  LEA R8, P0, R7.reuse, UR6, 0x2 ;  /* 0x0000000607087c11 */ /* 0x048fe2000f8010ff */
[----:B------:R-:W2:Y:S03]  /*1560*/  LDG.E R10, desc[UR10][R10.64+-0x4] ;  /* 0xfffffc0a0a0a7981 */ /* 0x000ea6000c1e1900 */
[----:B------:R-:W-:-:S05]  /*1570*/  LEA.HI.X R9, R7, UR7, R12, 0x2, P0 ;  /* 0x0000000707097c11 */ /* 0x000fca00080f140c */
[----:B------:R-:W2:Y:S02]  /*1580*/  LDG.E R7, desc[UR10][R8.64+-0x4] ;  /* 0xfffffc0a08077981 */ /* 0x000ea4000c1e1900 */
[----:B--2---:R-:W-:-:S05]  /*1590*/  FADD R7, R7, R10 ;  /* 0x0000000a07077221 */ /* 0x004fca0000000000 */
[----:B------:R2:W-:Y:S02]  /*15a0*/  STG.E desc[UR10][R8.64+-0x4], R7 ;  /* 0xfffffc0708007986 */ /* 0x0005e4000c10190a */
.L_x_10:
[----:B---3--:R-:W-:Y:S05]  /*15b0*/  BSYNC.RECONVERGENT B0 ;  /* 0x0000000000007941 */ /* 0x008fea0003800200 */
.L_x_9:
[----:B------:R-:W-:Y:S01]  /*15c0*/  VIADD R6, R6, 0x4 ;  /* 0x0000000406067836 */ /* 0x000fe20000000000 */
[----:B------:R-:W-:Y:S04]  /*15d0*/  BAR.SYNC.DEFER_BLOCKING 0x0 ;  /* 0x0000000000007b1d */ /* 0x000fe80000010000 */
[----:B------:R-:W-:-:S13]  /*15e0*/  ISETP.NE.AND P0, PT, R6, RZ, PT ;  /* 0x000000ff0600720c */ /* 0x000fda0003f05270 */
[----:B------:R-:W-:Y:S05]  /*15f0*/  @P0 BRA `(.L_x_11) ;  /* 0xfffffff800f00947 */ /* 0x000fea000383ffff */
.L_x_8:
[----:B------:R-:W-:-:S13]  /*1600*/  ISETP.NE.AND P0, PT, R0, RZ, PT ;  /* 0x000000ff0000720c */ /* 0x000fda0003f05270 */
[----:B------:R-:W-:Y:S05]  /*1610*/  @!P0 EXIT ;  /* 0x000000000000894d */ /* 0x000fea0003800000 */
[----:B-12---:R-:W1:Y:S01]  /*1620*/  LDC.64 R8, c[0x0][0x388] ;  /* 0x0000e200ff087b82 */ /* 0x006e620000000a00 */
[----:B------:R-:W-:Y:S01]  /*1630*/  IMAD.MOV R0, RZ, RZ, -R0 ;  /* 0x000000ffff007224 */ /* 0x000fe200078e0a00 */
[----:B------:R-:W2:Y:S01]  /*1640*/  LDCU UR4, c[0x0][0x380] ;  /* 0x00007000ff0477ac */ /* 0x000ea20008000800 */
[----:B------:R-:W3:Y:S05]  /*1650*/  LDCU.64 UR6, c[0x0][0x388] ;  /* 0x00007100ff0677ac */ /* 0x000eea0008000a00 */
.L_x_14:
[----:B------:R-:W-:Y:S01]  /*1660*/  SHF.R.U32.HI R2, RZ, 0x1, R2 ;  /* 0x00000001ff027819 */ /* 0x000fe20000011602 */
[----:B------:R-:W-:Y:S04]  /*1670*/  BSSY.RECONVERGENT B0, `(.L_x_12) ;  /* 0x000000e000007945 */ /* 0x000fe80003800200 */
[----:B------:R-:W-:-:S05]  /*1680*/  IMAD R7, R3, R2, RZ ;  /* 0x0000000203077224 */ /* 0x000fca00078e02ff */
[----:B0-----:R-:W-:-:S04]  /*1690*/  IADD3 R4, PT, PT, R7, -0x1, R2 ;  /* 0xffffffff07047810 */ /* 0x001fc80007ffe002 */
[----:B--2---:R-:W-:-:S13]  /*16a0*/  ISETP.GE.AND P0, PT, R4, UR4, PT ;  /* 0x0000000404007c0c */ /* 0x004fda000bf06270 */
[----:B------:R-:W-:Y:S05]  /*16b0*/  @P0 BRA `(.L_x_13) ;  /* 0x0000000000240947 */ /* 0x000fea0003800000 */
[----:B------:R-:W-:-:S04]  /*16c0*/  IADD3 R5, P0, PT, R2, R7, RZ ;  /* 0x0000000702057210 */ /* 0x000fc80007f1e0ff */
[C---:B------:R-:W-:Y:S01]  /*16d0*/  LEA.HI.X.SX32 R10, R7.reuse, RZ, 0x1, P0 ;  /* 0x000000ff070a7211 */ /* 0x040fe200000f0eff */
[----:B-1----:R-:W-:Y:S01]  /*16e0*/  IMAD.WIDE R6, R7, 0x4, R8 ;  /* 0x0000000407067825 */ /* 0x002fe200078e0208 */
[----:B---3--:R-:W-:-:S04]  /*16f0*/  LEA R4, P0, R5, UR6, 0x2 ;  /* 0x0000000605047c11 */ /* 0x008fc8000f8010ff */
[----:B------:R-:W-:Y:S01]  /*1700*/  LEA.HI.X R5, R5, UR7, R10, 0x2, P0 ;  /* 0x0000000705057c11 */ /* 0x000fe200080f140a */
[----:B------:R-:W2:Y:S04]  /*1710*/  LDG.E R7, desc[UR10][R6.64+-0x4] ;  /* 0xfffffc0a06077981 */ /* 0x000ea8000c1e1900 */
[----:B------:R-:W2:Y:S02]  /*1720*/  LDG.E R10, desc[UR10][R4.64+-0x4] ;  /* 0xfffffc0a040a7981 */ /* 0x000ea4000c1e1900 */
[----:B--2---:R-:W-:-:S05]  /*1730*/  FADD R11, R10, R7 ;  /* 0x000000070a0b7221 */ /* 0x004fca0000000000 */
[----:B------:R0:W-:Y:S02]  /*1740*/  STG.E desc[UR10][R4.64+-0x4], R11 ;  /* 0xfffffc0b04007986 */ /* 0x0001e4000c10190a */
.L_x_13:
[----:B---3--:R-:W-:Y:S05]  /*1750*/  BSYNC.RECONVERGENT B0 ;  /* 0x0000000000007941 */ /* 0x008fea0003800200 */
.L_x_12:
[----:B------:R-:W-:Y:S01]  /*1760*/  VIADD R0, R0, 0x1 ;  /* 0x0000000100007836 */ /* 0x000fe20000000000 */
[----:B------:R-:W-:Y:S04]  /*1770*/  BAR.SYNC.DEFER_BLOCKING 0x0 ;  /* 0x0000000000007b1d */ /* 0x000fe80000010000 */
[----:B------:R-:W-:-:S13]  /*1780*/  ISETP.NE.AND P0, PT, R0, RZ, PT ;  /* 0x000000ff0000720c */ /* 0x000fda0003f05270 */
[----:B------:R-:W-:Y:S05]  /*1790*/  @P0 BRA `(.L_x_14) ;  /* 0xfffffffc00b00947 */ /* 0x000fea000383ffff */
[----:B------:R-:W-:Y:S05]  /*17a0*/  EXIT ;  /* 0x000000000000794d */ /* 0x000fea0003800000 */
.L_x_15:
[----:B------:R-:W-:-:S00]  /*17b0*/  BRA `(.L_x_15) ;  /* 0xfffffffc00fc7947 */ /* 0x000fc0000383ffff */
[----:B------:R-:W-:-:S00]  /*17c0*/  NOP ;  /* 0x0000000000007918 */ /* 0x000fc00000000000 */
        /* <DEDUP_REMOVED lines=11> */
.L_x_17:


//--------------------- .text._Z7fillOneiPf       --------------------------
	.section	.text._Z7fillOneiPf,"ax",@progbits
	.align	128
        .global         _Z7fillOneiPf
        .type           _Z7fillOneiPf,@function
        .size           _Z7fillOneiPf,(.L_x_18 - _Z7fillOneiPf)
        .other          _Z7fillOneiPf,@"STO_CUDA_ENTRY STV_DEFAULT"
_Z7fillOneiPf:
.text._Z7fillOneiPf:
[----:B------:R-:W-:Y:S01]  /*0000*/  LDC R1, c[0x0][0x37c] ;  /* 0x0000df00ff017b82 */ /* 0x000fe20000000800 */
[----:B------:R-:W0:Y:S07]  /*0010*/  S2R R0, SR_TID.X ;  /* 0x0000000000007919 */ /* 0x000e2e0000002100 */
[----:B------:R-:W0:Y:S01]  /*0020*/  S2UR UR4, SR_CTAID.X ;  /* 0x00000000000479c3 */ /* 0x000e220000002500 */
[----:B------:R-:W1:Y:S07]  /*0030*/  LDCU UR5, c[0x0][0x380] ;  /* 0x00007000ff0577ac */ /* 0x000e6e0008000800 */
[----:B------:R-:W0:Y:S02]  /*0040*/  LDC R5, c[0x0][0x360] ;  /* 0x0000d800ff057b82 */ /* 0x000e240000000800 */
[----:B0-----:R-:W-:-:S05]  /*0050*/  IMAD R5, R5, UR4, R0 ;  /* 0x0000000405057c24 */ /* 0x001fca000f8e0200 */
[----:B-1----:R-:W-:-:S13]  /*0060*/  ISETP.GE.AND P0, PT, R5, UR5, PT ;  /* 0x0000000505007c0c */ /* 0x002fda000bf06270 */
[----:B------:R-:W-:Y:S05]  /*0070*/  @P0 EXIT ;  /* 0x000000000000094d */ /* 0x000fea0003800000 */
[----:B------:R-:W0:Y:S01]  /*0080*/  LDC.64 R2, c[0x0][0x388] ;  /* 0x0000e200ff027b82 */ /* 0x000e220000000a00 */
[----:B------:R-:W1:Y:S01]  /*0090*/  LDCU.64 UR4, c[0x0][0x358] ;  /* 0x00006b00ff0477ac */ /* 0x000e620008000a00 */
[----:B------:R-:W-:Y:S02]  /*00a0*/  HFMA2 R7, -RZ, RZ, 1.875, 0 ;  /* 0x3f800000ff077431 */ /* 0x000fe400000001ff */
[----:B0-----:R-:W-:-:S05]  /*00b0*/  IMAD.WIDE R2, R5, 0x4, R2 ;  /* 0x0000000405027825 */ /* 0x001fca00078e0202 */
[----:B-1----:R-:W-:Y:S01]  /*00c0*/  STG.E desc[UR4][R2.64], R7 ;  /* 0x0000000702007986 */ /* 0x002fe2000c101904 */
[----:B------:R-:W-:Y:S05]  /*00d0*/  EXIT ;  /* 0x000000000000794d */ /* 0x000fea0003800000 */
.L_x_16:
        /* <DEDUP_REMOVED lines=10> */
.L_x_18:


//--------------------- .nv.shared.reserved.0     --------------------------
	.section	.nv.shared.reserved.0,"aw",@nobits
	.weak		__nv_reservedSMEM_offset_0_alias
	.size		__nv_reservedSMEM_offset_0_alias, 0, 64
	.other		__nv_reservedSMEM_offset_0_alias,@"STO_CUDA_RESERVED_SHARED STV_DEFAULT"
__nv_reservedSMEM_offset_0_alias:
	.zero		0
	.zero		64


//--------------------- .nv.constant0._Z9prefixSumiPfi --------------------------
	.section	.nv.constant0._Z9prefixSumiPfi,"a",@progbits
	.sectionflags	@""
	.align	4
.nv.constant0._Z9prefixSumiPfi:
	.zero		916


//--------------------- .nv.constant0._Z7fillOneiPf --------------------------
	.section	.nv.constant0._Z7fillOneiPf,"a",@progbits
	.sectionflags	@""
	.align	4
.nv.constant0._Z7fillOneiPf:
	.zero		912


//--------------------- SYMBOLS --------------------------

	.type		.nv.reservedSmem.offset0,@object
	.size		.nv.reservedSmem.offset0,0x4
